//
// Generated by NVIDIA NVVM Compiler
//
// Compiler Build ID: CL-36424714
// Cuda compilation tools, release 13.0, V13.0.88
// Based on NVVM 20.0.0
//

.version 9.0
.target sm_100
.address_size 64

	// .globl	_Z15transformKernelPifPfi

.visible .entry _Z15transformKernelPifPfi(
	.param .u64 .ptr .align 1 _Z15transformKernelPifPfi_param_0,
	.param .f32 _Z15transformKernelPifPfi_param_1,
	.param .u64 .ptr .align 1 _Z15transformKernelPifPfi_param_2,
	.param .u32 _Z15transformKernelPifPfi_param_3
)
{
	.reg .pred 	%p<3>;
	.reg .b32 	%r<12>;
	.reg .b32 	%f<4>;
	.reg .b64 	%rd<8>;

	ld.param.u64 	%rd3, [_Z15transformKernelPifPfi_param_0];
	ld.param.f32 	%f1, [_Z15transformKernelPifPfi_param_1];
	ld.param.u64 	%rd4, [_Z15transformKernelPifPfi_param_2];
	ld.param.u32 	%r6, [_Z15transformKernelPifPfi_param_3];
	mov.u32 	%r7, %ctaid.x;
	mov.u32 	%r1, %ntid.x;
	mov.u32 	%r8, %tid.x;
	mad.lo.s32 	%r11, %r7, %r1, %r8;
	setp.ge.s32 	%p1, %r11, %r6;
	@%p1 bra 	$L__BB0_3;
	mov.u32 	%r9, %nctaid.x;
	mul.lo.s32 	%r3, %r1, %r9;
	cvta.to.global.u64 	%rd1, %rd3;
	cvta.to.global.u64 	%rd2, %rd4;
$L__BB0_2:
	mul.wide.s32 	%rd5, %r11, 4;
	add.s64 	%rd6, %rd1, %rd5;
	ld.global.u32 	%r10, [%rd6];
	cvt.rn.f32.s32 	%f2, %r10;
	div.rn.f32 	%f3, %f2, %f1;
	add.s64 	%rd7, %rd2, %rd5;
	st.global.f32 	[%rd7], %f3;
	add.s32 	%r11, %r11, %r3;
	setp.lt.s32 	%p2, %r11, %r6;
	@%p2 bra 	$L__BB0_2;
$L__BB0_3:
	ret;

}
	// .globl	_Z9mapKernelPfPiiS_i
.visible .entry _Z9mapKernelPfPiiS_i(
	.param .u64 .ptr .align 1 _Z9mapKernelPfPiiS_i_param_0,
	.param .u64 .ptr .align 1 _Z9mapKernelPfPiiS_i_param_1,
	.param .u32 _Z9mapKernelPfPiiS_i_param_2,
	.param .u64 .ptr .align 1 _Z9mapKernelPfPiiS_i_param_3,
	.param .u32 _Z9mapKernelPfPiiS_i_param_4
)
{
	.reg .pred 	%p<7>;
	.reg .b32 	%r<20>;
	.reg .b32 	%f<3>;
	.reg .b64 	%rd<14>;

	ld.param.u64 	%rd6, [_Z9mapKernelPfPiiS_i_param_0];
	ld.param.u64 	%rd8, [_Z9mapKernelPfPiiS_i_param_1];
	ld.param.u32 	%r10, [_Z9mapKernelPfPiiS_i_param_2];
	ld.param.u64 	%rd7, [_Z9mapKernelPfPiiS_i_param_3];
	ld.param.u32 	%r11, [_Z9mapKernelPfPiiS_i_param_4];
	cvta.to.global.u64 	%rd1, %rd8;
	mov.u32 	%r12, %ctaid.x;
	mov.u32 	%r1, %ntid.x;
	mov.u32 	%r13, %tid.x;
	mad.lo.s32 	%r17, %r12, %r1, %r13;
	setp.ge.s32 	%p1, %r17, %r10;
	@%p1 bra 	$L__BB1_8;
	setp.gt.s32 	%p2, %r11, 0;
	mov.u32 	%r14, %nctaid.x;
	mul.lo.s32 	%r3, %r1, %r14;
	@%p2 bra 	$L__BB1_2;
	bra.uni 	$L__BB1_7;
$L__BB1_2:
	cvta.to.global.u64 	%rd2, %rd6;
	cvta.to.global.u64 	%rd3, %rd7;
$L__BB1_3:
	mul.wide.s32 	%rd11, %r17, 4;
	add.s64 	%rd4, %rd1, %rd11;
	mov.b32 	%r18, 0;
	st.global.u32 	[%rd4], %r18;
	add.s64 	%rd5, %rd2, %rd11;
$L__BB1_4:
	ld.global.f32 	%f1, [%rd5];
	mul.wide.u32 	%rd12, %r18, 4;
	add.s64 	%rd13, %rd3, %rd12;
	ld.global.f32 	%f2, [%rd13];
	setp.lt.f32 	%p4, %f1, %f2;
	@%p4 bra 	$L__BB1_6;
	add.s32 	%r18, %r18, 1;
	st.global.u32 	[%rd4], %r18;
	setp.ne.s32 	%p5, %r18, %r11;
	@%p5 bra 	$L__BB1_4;
$L__BB1_6:
	add.s32 	%r17, %r17, %r3;
	setp.lt.s32 	%p6, %r17, %r10;
	@%p6 bra 	$L__BB1_3;
	bra.uni 	$L__BB1_8;
$L__BB1_7:
	mul.wide.s32 	%rd9, %r17, 4;
	add.s64 	%rd10, %rd1, %rd9;
	mov.b32 	%r15, 0;
	st.global.u32 	[%rd10], %r15;
	add.s32 	%r17, %r17, %r3;
	setp.lt.s32 	%p3, %r17, %r10;
	@%p3 bra 	$L__BB1_7;
$L__BB1_8:
	ret;

}


// ===== COMPILED SASS (sm_100) =====

	.target	sm_100

	.elftype	@"ET_EXEC"


//--------------------- .note.nv.tkinfo           --------------------------
	.section	.note.nv.tkinfo,"",@"SHT_NOTE"
	.sectionflags	@"SHF_NOTE_NV_TKINFO"
	.tkinfo
        /*0018*/ 	.word	0x00000002
        /*0030*/ 	.string	""
        /*0030*/ 	.string	"ptxas"
        /*0030*/ 	.string	"Cuda compilation tools, release 13.0, V13.0.88"
        /*0030*/ 	.string	"Build cuda_13.0.r13.0/compiler.36424714_0"
        /*0030*/ 	.string	"-arch sm_100 -m 64 "



//--------------------- .note.nv.cuinfo           --------------------------
	.section	.note.nv.cuinfo,"",@"SHT_NOTE"
	.sectionflags	@"SHF_NOTE_NV_CUINFO"
        /*0018*/ 	.short	0x0002
        /*001a*/ 	.short	0x0064
        /*001c*/ 	.short	0x0082
	.zero		2


//--------------------- .nv.info                  --------------------------
	.section	.nv.info,"",@"SHT_CUDA_INFO"
	.align	4


	//----- nvinfo : EIATTR_REGCOUNT
	.align		4
        /*0000*/ 	.byte	0x04, 0x2f
        /*0002*/ 	.short	(.L_1 - .L_0)
	.align		4
.L_0:
        /*0004*/ 	.word	index@(_Z15transformKernelPifPfi)
        /*0008*/ 	.word	0x00000018


	//----- nvinfo : EIATTR_FRAME_SIZE
	.align		4
.L_1:
        /*000c*/ 	.byte	0x04, 0x11
        /*000e*/ 	.short	(.L_3 - .L_2)
	.align		4
.L_2:
        /*0010*/ 	.word	index@($__internal_0_$__cuda_sm3x_div_rn_noftz_f32_slowpath)
        /*0014*/ 	.word	0x00000000


	//----- nvinfo : EIATTR_FRAME_SIZE
	.align		4
.L_3:
        /*0018*/ 	.byte	0x04, 0x11
        /*001a*/ 	.short	(.L_5 - .L_4)
	.align		4
.L_4:
        /*001c*/ 	.word	index@(_Z15transformKernelPifPfi)
        /*0020*/ 	.word	0x00000000


	//----- nvinfo : EIATTR_REGCOUNT
	.align		4
.L_5:
        /*0024*/ 	.byte	0x04, 0x2f
        /*0026*/ 	.short	(.L_7 - .L_6)
	.align		4
.L_6:
        /*0028*/ 	.word	index@(_Z9mapKernelPfPiiS_i)
        /*002c*/ 	.word	0x00000010


	//----- nvinfo : EIATTR_FRAME_SIZE
	.align		4
.L_7:
        /*0030*/ 	.byte	0x04, 0x11
        /*0032*/ 	.short	(.L_9 - .L_8)
	.align		4
.L_8:
        /*0034*/ 	.word	index@(_Z9mapKernelPfPiiS_i)
        /*0038*/ 	.word	0x00000000


	//----- nvinfo : EIATTR_MIN_STACK_SIZE
	.align		4
.L_9:
        /*003c*/ 	.byte	0x04, 0x12
        /*003e*/ 	.short	(.L_11 - .L_10)
	.align		4
.L_10:
        /*0040*/ 	.word	index@(_Z9mapKernelPfPiiS_i)
        /*0044*/ 	.word	0x00000000


	//----- nvinfo : EIATTR_MIN_STACK_SIZE
	.align		4
.L_11:
        /*0048*/ 	.byte	0x04, 0x12
        /*004a*/ 	.short	(.L_13 - .L_12)
	.align		4
.L_12:
        /*004c*/ 	.word	index@(_Z15transformKernelPifPfi)
        /*0050*/ 	.word	0x00000000
.L_13:


//--------------------- .nv.compat                --------------------------
	.section	.nv.compat,"",@"SHT_CUDA_COMPAT_INFO"
	.align	4
        /*0000*/ 	.byte	0x02, 0x09, 0x00, 0x00, 0x02, 0x02, 0x01, 0x00, 0x02, 0x05, 0x05, 0x00, 0x03, 0x07, 0x01, 0x01
        /*0010*/ 	.byte	0x02, 0x03, 0x00, 0x00, 0x02, 0x06, 0x01, 0x00, 0x04, 0x0b, 0x08, 0x00, 0x01, 0x00, 0x00, 0x00
        /*0020*/ 	.byte	0x00, 0x00, 0x00, 0x00


//--------------------- .nv.info._Z9mapKernelPfPiiS_i --------------------------
	.section	.nv.info._Z9mapKernelPfPiiS_i,"",@"SHT_CUDA_INFO"
	.sectionflags	@""
	.align	4


	//----- nvinfo : EIATTR_CUDA_API_VERSION
	.align		4
        /*0000*/ 	.byte	0x04, 0x37
        /*0002*/ 	.short	(.L_15 - .L_14)
.L_14:
        /*0004*/ 	.word	0x00000082


	//----- nvinfo : EIATTR_KPARAM_INFO
	.align		4
.L_15:
        /*0008*/ 	.byte	0x04, 0x17
        /*000a*/ 	.short	(.L_17 - .L_16)
.L_16:
        /*000c*/ 	.word	0x00000000
        /*0010*/ 	.short	0x0004
        /*0012*/ 	.short	0x0020
        /*0014*/ 	.byte	0x00, 0xf0, 0x11, 0x00


	//----- nvinfo : EIATTR_KPARAM_INFO
	.align		4
.L_17:
        /*0018*/ 	.byte	0x04, 0x17
        /*001a*/ 	.short	(.L_19 - .L_18)
.L_18:
        /*001c*/ 	.word	0x00000000
        /*0020*/ 	.short	0x0003
        /*0022*/ 	.short	0x0018
        /*0024*/ 	.byte	0x00, 0xf5, 0x21, 0x00


	//----- nvinfo : EIATTR_KPARAM_INFO
	.align		4
.L_19:
        /*0028*/ 	.byte	0x04, 0x17
        /*002a*/ 	.short	(.L_21 - .L_20)
.L_20:
        /*002c*/ 	.word	0x00000000
        /*0030*/ 	.short	0x0002
        /*0032*/ 	.short	0x0010
        /*0034*/ 	.byte	0x00, 0xf0, 0x11, 0x00


	//----- nvinfo : EIATTR_KPARAM_INFO
	.align		4
.L_21:
        /*0038*/ 	.byte	0x04, 0x17
        /*003a*/ 	.short	(.L_23 - .L_22)
.L_22:
        /*003c*/ 	.word	0x00000000
        /*0040*/ 	.short	0x0001
        /*0042*/ 	.short	0x0008
        /*0044*/ 	.byte	0x00, 0xf5, 0x21, 0x00


	//----- nvinfo : EIATTR_KPARAM_INFO
	.align		4
.L_23:
        /*0048*/ 	.byte	0x04, 0x17
        /*004a*/ 	.short	(.L_25 - .L_24)
.L_24:
        /*004c*/ 	.word	0x00000000
        /*0050*/ 	.short	0x0000
        /*0052*/ 	.short	0x0000
        /*0054*/ 	.byte	0x00, 0xf5, 0x21, 0x00


	//----- nvinfo : EIATTR_SPARSE_MMA_MASK
	.align		4
.L_25:
        /*0058*/ 	.byte	0x03, 0x50
        /*005a*/ 	.short	0x0000


	//----- nvinfo : EIATTR_MAXREG_COUNT
	.align		4
        /*005c*/ 	.byte	0x03, 0x1b
        /*005e*/ 	.short	0x00ff


	//----- nvinfo : EIATTR_MERCURY_ISA_VERSION
	.align		4
        /*0060*/ 	.byte	0x03, 0x5f
        /*0062*/ 	.short	0x0101


	//----- nvinfo : EIATTR_VRC_CTA_INIT_COUNT
	.align		4
        /*0064*/ 	.byte	0x02, 0x4a
	.zero		1
	.zero		1


	//----- nvinfo : EIATTR_EXIT_INSTR_OFFSETS
	.align		4
        /*0068*/ 	.byte	0x04, 0x1c
        /*006a*/ 	.short	(.L_27 - .L_26)


	//   ....[0]....
.L_26:
        /*006c*/ 	.word	0x00000070


	//   ....[1]....
        /*0070*/ 	.word	0x00000150


	//   ....[2]....
        /*0074*/ 	.word	0x000002c0


	//----- nvinfo : EIATTR_CRS_STACK_SIZE
	.align		4
.L_27:
        /*0078*/ 	.byte	0x04, 0x1e
        /*007a*/ 	.short	(.L_29 - .L_28)
.L_28:
        /*007c*/ 	.word	0x00000000


	//----- nvinfo : EIATTR_CBANK_PARAM_SIZE
	.align		4
.L_29:
        /*0080*/ 	.byte	0x03, 0x19
        /*0082*/ 	.short	0x0024


	//----- nvinfo : EIATTR_PARAM_CBANK
	.align		4
        /*0084*/ 	.byte	0x04, 0x0a
        /*0086*/ 	.short	(.L_31 - .L_30)
	.align		4
.L_30:
        /*0088*/ 	.word	index@(.nv.constant0._Z9mapKernelPfPiiS_i)
        /*008c*/ 	.short	0x0380
        /*008e*/ 	.short	0x0024


	//----- nvinfo : EIATTR_SW_WAR
	.align		4
.L_31:
        /*0090*/ 	.byte	0x04, 0x36
        /*0092*/ 	.short	(.L_33 - .L_32)
.L_32:
        /*0094*/ 	.word	0x00000008
.L_33:


//--------------------- .nv.info._Z15transformKernelPifPfi --------------------------
	.section	.nv.info._Z15transformKernelPifPfi,"",@"SHT_CUDA_INFO"
	.sectionflags	@""
	.align	4


	//----- nvinfo : EIATTR_CUDA_API_VERSION
	.align		4
        /*0000*/ 	.byte	0x04, 0x37
        /*0002*/ 	.short	(.L_35 - .L_34)
.L_34:
        /*0004*/ 	.word	0x00000082


	//----- nvinfo : EIATTR_KPARAM_INFO
	.align		4
.L_35:
        /*0008*/ 	.byte	0x04, 0x17
        /*000a*/ 	.short	(.L_37 - .L_36)
.L_36:
        /*000c*/ 	.word	0x00000000
        /*0010*/ 	.short	0x0003
        /*0012*/ 	.short	0x0018
        /*0014*/ 	.byte	0x00, 0xf0, 0x11, 0x00


	//----- nvinfo : EIATTR_KPARAM_INFO
	.align		4
.L_37:
        /*0018*/ 	.byte	0x04, 0x17
        /*001a*/ 	.short	(.L_39 - .L_38)
.L_38:
        /*001c*/ 	.word	0x00000000
        /*0020*/ 	.short	0x0002
        /*0022*/ 	.short	0x0010
        /*0024*/ 	.byte	0x00, 0xf5, 0x21, 0x00


	//----- nvinfo : EIATTR_KPARAM_INFO
	.align		4
.L_39:
        /*0028*/ 	.byte	0x04, 0x17
        /*002a*/ 	.short	(.L_41 - .L_40)
.L_40:
        /*002c*/ 	.word	0x00000000
        /*0030*/ 	.short	0x0001
        /*0032*/ 	.short	0x0008
        /*0034*/ 	.byte	0x00, 0xf0, 0x11, 0x00


	//----- nvinfo : EIATTR_KPARAM_INFO
	.align		4
.L_41:
        /*0038*/ 	.byte	0x04, 0x17
        /*003a*/ 	.short	(.L_43 - .L_42)
.L_42:
        /*003c*/ 	.word	0x00000000
        /*0040*/ 	.short	0x0000
        /*0042*/ 	.short	0x0000
        /*0044*/ 	.byte	0x00, 0xf5, 0x21, 0x00


	//----- nvinfo : EIATTR_SPARSE_MMA_MASK
	.align		4
.L_43:
        /*0048*/ 	.byte	0x03, 0x50
        /*004a*/ 	.short	0x0000


	//----- nvinfo : EIATTR_MAXREG_COUNT
	.align		4
        /*004c*/ 	.byte	0x03, 0x1b
        /*004e*/ 	.short	0x00ff


	//----- nvinfo : EIATTR_MERCURY_ISA_VERSION
	.align		4
        /*0050*/ 	.byte	0x03, 0x5f
        /*0052*/ 	.short	0x0101


	//----- nvinfo : EIATTR_VRC_CTA_INIT_COUNT
	.align		4
        /*0054*/ 	.byte	0x02, 0x4a
	.zero		1
	.zero		1


	//----- nvinfo : EIATTR_EXIT_INSTR_OFFSETS
	.align		4
        /*0058*/ 	.byte	0x04, 0x1c
        /*005a*/ 	.short	(.L_45 - .L_44)


	//   ....[0]....
.L_44:
        /*005c*/ 	.word	0x00000070


	//   ....[1]....
        /*0060*/ 	.word	0x00000250


	//----- nvinfo : EIATTR_CRS_STACK_SIZE
	.align		4
.L_45:
        /*0064*/ 	.byte	0x04, 0x1e
        /*0066*/ 	.short	(.L_47 - .L_46)
.L_46:
        /*0068*/ 	.word	0x00000000


	//----- nvinfo : EIATTR_CBANK_PARAM_SIZE
	.align		4
.L_47:
        /*006c*/ 	.byte	0x03, 0x19
        /*006e*/ 	.short	0x001c


	//----- nvinfo : EIATTR_PARAM_CBANK
	.align		4
        /*0070*/ 	.byte	0x04, 0x0a
        /*0072*/ 	.short	(.L_49 - .L_48)
	.align		4
.L_48:
        /*0074*/ 	.word	index@(.nv.constant0._Z15transformKernelPifPfi)
        /*0078*/ 	.short	0x0380
        /*007a*/ 	.short	0x001c


	//----- nvinfo : EIATTR_SW_WAR
	.align		4
.L_49:
        /*007c*/ 	.byte	0x04, 0x36
        /*007e*/ 	.short	(.L_51 - .L_50)
.L_50:
        /*0080*/ 	.word	0x00000008
.L_51:


//--------------------- .nv.callgraph             --------------------------
	.section	.nv.callgraph,"",@"SHT_CUDA_CALLGRAPH"
	.align	4
	.sectionentsize	8
	.align		4
        /*0000*/ 	.word	0x00000000
	.align		4
        /*0004*/ 	.word	0xffffffff
	.align		4
        /*0008*/ 	.word	0x00000000
	.align		4
        /*000c*/ 	.word	0xfffffffe
	.align		4
        /*0010*/ 	.word	0x00000000
	.align		4
        /*0014*/ 	.word	0xfffffffd
	.align		4
        /*0018*/ 	.word	0x00000000
	.align		4
        /*001c*/ 	.word	0xfffffffc


//--------------------- .text._Z9mapKernelPfPiiS_i --------------------------
	.section	.text._Z9mapKernelPfPiiS_i,"ax",@progbits
	.align	128
        .global         _Z9mapKernelPfPiiS_i
        .type           _Z9mapKernelPfPiiS_i,@function
        .size           _Z9mapKernelPfPiiS_i,(.L_x_22 - _Z9mapKernelPfPiiS_i)
        .other          _Z9mapKernelPfPiiS_i,@"STO_CUDA_ENTRY STV_DEFAULT"
_Z9mapKernelPfPiiS_i:
.text._Z9mapKernelPfPiiS_i:
[----:B------:R-:W-:Y:S01]  /*0000*/  LDC R1, c[0x0][0x37c] ;  /* 0x0000df00ff017b82 */ /* 0x000fe20000000800 */
[----:B------:R-:W0:Y:S07]  /*0010*/  S2R R0, SR_TID.X ;  /* 0x0000000000007919 */ /* 0x000e2e0000002100 */
[----:B------:R-:W0:Y:S01]  /*0020*/  S2UR UR4, SR_CTAID.X ;  /* 0x00000000000479c3 */ /* 0x000e220000002500 */
[----:B------:R-:W1:Y:S07]  /*0030*/  LDCU UR5, c[0x0][0x390] ;  /* 0x00007200ff0577ac */ /* 0x000e6e0008000800 */
[----:B------:R-:W0:Y:S02]  /*0040*/  LDC R11, c[0x0][0x360] ;  /* 0x0000d800ff0b7b82 */ /* 0x000e240000000800 */
[----:B0-----:R-:W-:-:S05]  /*0050*/  IMAD R0, R11, UR4, R0 ;  /* 0x000000040b007c24 */ /* 0x001fca000f8e0200 */
[----:B-1----:R-:W-:-:S13]  /*0060*/  ISETP.GE.AND P0, PT, R0, UR5, PT ;  /* 0x0000000500007c0c */ /* 0x002fda000bf06270 */
[----:B------:R-:W-:Y:S05]  /*0070*/  @P0 EXIT ;  /* 0x000000000000094d */ /* 0x000fea0003800000 */
[----:B------:R-:W0:Y:S01]  /*0080*/  LDCU UR8, c[0x0][0x3a0] ;  /* 0x00007400ff0877ac */ /* 0x000e220008000800 */
[----:B------:R-:W1:Y:S01]  /*0090*/  LDCU UR4, c[0x0][0x370] ;  /* 0x00006e00ff0477ac */ /* 0x000e620008000800 */
[----:B------:R-:W2:Y:S01]  /*00a0*/  LDCU.64 UR6, c[0x0][0x358] ;  /* 0x00006b00ff0677ac */ /* 0x000ea20008000a00 */
[----:B------:R-:W3:Y:S01]  /*00b0*/  LDCU UR9, c[0x0][0x3a0] ;  /* 0x00007400ff0977ac */ /* 0x000ee20008000800 */
[----:B0-----:R-:W-:Y:S01]  /*00c0*/  UISETP.GT.AND UP0, UPT, UR8, URZ, UPT ;  /* 0x000000ff0800728c */ /* 0x001fe2000bf04270 */
[----:B-1----:R-:W-:-:S08]  /*00d0*/  IMAD R11, R11, UR4, RZ ;  /* 0x000000040b0b7c24 */ /* 0x002fd0000f8e02ff */
[----:B--23--:R-:W-:Y:S05]  /*00e0*/  BRA.U UP0, `(.L_x_0) ;  /* 0x00000001001c7547 */ /* 0x00cfea000b800000 */
[----:B------:R-:W0:Y:S02]  /*00f0*/  LDC.64 R4, c[0x0][0x388] ;  /* 0x0000e200ff047b82 */ /* 0x000e240000000a00 */
.L_x_1:
[----:B0-----:R-:W-:Y:S01]  /*0100*/  IMAD.WIDE R2, R0, 0x4, R4 ;  /* 0x0000000400027825 */ /* 0x001fe200078e0204 */
[----:B------:R-:W-:-:S04]  /*0110*/  IADD3 R0, PT, PT, R11, R0, RZ ;  /* 0x000000000b007210 */ /* 0x000fc80007ffe0ff */
[----:B------:R1:W-:Y:S01]  /*0120*/  STG.E desc[UR6][R2.64], RZ ;  /* 0x000000ff02007986 */ /* 0x0003e2000c101906 */
[----:B------:R-:W-:-:S13]  /*0130*/  ISETP.GE.AND P0, PT, R0, UR5, PT ;  /* 0x0000000500007c0c */ /* 0x000fda000bf06270 */
[----:B-1----:R-:W-:Y:S05]  /*0140*/  @!P0 BRA `(.L_x_1) ;  /* 0xfffffffc00ec8947 */ /* 0x002fea000383ffff */
[----:B------:R-:W-:Y:S05]  /*0150*/  EXIT ;  /* 0x000000000000794d */ /* 0x000fea0003800000 */
.L_x_0:
[----:B------:R-:W0:Y:S01]  /*0160*/  LDC.64 R4, c[0x0][0x388] ;  /* 0x0000e200ff047b82 */ /* 0x000e220000000a00 */
[----:B------:R-:W1:Y:S01]  /*0170*/  LDCU UR4, c[0x0][0x390] ;  /* 0x00007200ff0477ac */ /* 0x000e620008000800 */
[----:B------:R-:W-:Y:S01]  /*0180*/  HFMA2 R13, -RZ, RZ, 0, 0 ;  /* 0x00000000ff0d7431 */ /* 0x000fe200000001ff */
[----:B------:R-:W-:Y:S05]  /*0190*/  BSSY.RECONVERGENT B0, `(.L_x_2) ;  /* 0x0000011000007945 */ /* 0x000fea0003800200 */
[----:B------:R-:W2:Y:S01]  /*01a0*/  LDC.64 R2, c[0x0][0x380] ;  /* 0x0000e000ff027b82 */ /* 0x000ea20000000a00 */
[----:B0--3--:R-:W-:-:S07]  /*01b0*/  IMAD.WIDE R8, R0, 0x4, R4 ;  /* 0x0000000400087825 */ /* 0x009fce00078e0204 */
[----:B------:R-:W0:Y:S01]  /*01c0*/  LDC.64 R4, c[0x0][0x398] ;  /* 0x0000e600ff047b82 */ /* 0x000e220000000a00 */
[----:B------:R3:W-:Y:S01]  /*01d0*/  STG.E desc[UR6][R8.64], RZ ;  /* 0x000000ff08007986 */ /* 0x0007e2000c101906 */
[----:B--2---:R-:W-:Y:S01]  /*01e0*/  IMAD.WIDE R6, R0, 0x4, R2 ;  /* 0x0000000400067825 */ /* 0x004fe200078e0202 */
[----:B------:R-:W-:-:S04]  /*01f0*/  IADD3 R0, PT, PT, R11, R0, RZ ;  /* 0x000000000b007210 */ /* 0x000fc80007ffe0ff */
[----:B-1----:R-:W-:-:S13]  /*0200*/  ISETP.GE.AND P0, PT, R0, UR4, PT ;  /* 0x0000000400007c0c */ /* 0x002fda000bf06270 */
.L_x_4:
[----:B0-----:R-:W-:Y:S01]  /*0210*/  IMAD.WIDE.U32 R2, R13, 0x4, R4 ;  /* 0x000000040d027825 */ /* 0x001fe200078e0004 */
[----:B------:R-:W2:Y:S05]  /*0220*/  LDG.E R10, desc[UR6][R6.64] ;  /* 0x00000006060a7981 */ /* 0x000eaa000c1e1900 */
[----:B------:R-:W2:Y:S02]  /*0230*/  LDG.E R3, desc[UR6][R2.64] ;  /* 0x0000000602037981 */ /* 0x000ea4000c1e1900 */
[----:B--2---:R-:W-:-:S13]  /*0240*/  FSETP.GEU.AND P1, PT, R10, R3, PT ;  /* 0x000000030a00720b */ /* 0x004fda0003f2e000 */
[----:B------:R-:W-:Y:S05]  /*0250*/  @!P1 BRA `(.L_x_3) ;  /* 0x0000000000109947 */ /* 0x000fea0003800000 */
[----:B------:R-:W-:-:S04]  /*0260*/  IADD3 R13, PT, PT, R13, 0x1, RZ ;  /* 0x000000010d0d7810 */ /* 0x000fc80007ffe0ff */
[----:B------:R-:W-:Y:S01]  /*0270*/  ISETP.NE.AND P1, PT, R13, UR9, PT ;  /* 0x000000090d007c0c */ /* 0x000fe2000bf25270 */
[----:B------:R1:W-:-:S12]  /*0280*/  STG.E desc[UR6][R8.64], R13 ;  /* 0x0000000d08007986 */ /* 0x0003d8000c101906 */
[----:B-1----:R-:W-:Y:S05]  /*0290*/  @P1 BRA `(.L_x_4) ;  /* 0xfffffffc00dc1947 */ /* 0x002fea000383ffff */
.L_x_3:
[----:B------:R-:W-:Y:S05]  /*02a0*/  BSYNC.RECONVERGENT B0 ;  /* 0x0000000000007941 */ /* 0x000fea0003800200 */
.L_x_2:
[----:B------:R-:W-:Y:S05]  /*02b0*/  @!P0 BRA `(.L_x_0) ;  /* 0xfffffffc00a88947 */ /* 0x000fea000383ffff */
[----:B------:R-:W-:Y:S05]  /*02c0*/  EXIT ;  /* 0x000000000000794d */ /* 0x000fea0003800000 */
.L_x_5:
[----:B------:R-:W-:-:S00]  /*02d0*/  BRA `(.L_x_5) ;  /* 0xfffffffc00fc7947 */ /* 0x000fc0000383ffff */
[----:B------:R-:W-:-:S00]  /*02e0*/  NOP ;  /* 0x0000000000007918 */ /* 0x000fc00000000000 */
        /* <DEDUP_REMOVED lines=9> */
.L_x_22:


//--------------------- .text._Z15transformKernelPifPfi --------------------------
	.section	.text._Z15transformKernelPifPfi,"ax",@progbits
	.align	128
        .global         _Z15transformKernelPifPfi
        .type           _Z15transformKernelPifPfi,@function
        .size           _Z15transformKernelPifPfi,(.L_x_21 - _Z15transformKernelPifPfi)
        .other          _Z15transformKernelPifPfi,@"STO_CUDA_ENTRY STV_DEFAULT"
_Z15transformKernelPifPfi:
.text._Z15transformKernelPifPfi:
        /* <DEDUP_REMOVED lines=8> */
[----:B------:R-:W0:Y:S01]  /*0080*/  LDC R9, c[0x0][0x388] ;  /* 0x0000e200ff097b82 */ /* 0x000e220000000800 */
[----:B------:R-:W1:Y:S01]  /*0090*/  LDCU UR4, c[0x0][0x370] ;  /* 0x00006e00ff0477ac */ /* 0x000e620008000800 */
[----:B------:R-:W2:Y:S06]  /*00a0*/  LDCU.64 UR6, c[0x0][0x358] ;  /* 0x00006b00ff0677ac */ /* 0x000eac0008000a00 */
[----:B------:R-:W3:Y:S01]  /*00b0*/  LDC.64 R4, c[0x0][0x380] ;  /* 0x0000e000ff047b82 */ /* 0x000ee20000000a00 */
[----:B------:R-:W4:Y:S07]  /*00c0*/  LDCU UR5, c[0x0][0x398] ;  /* 0x00007300ff0577ac */ /* 0x000f2e0008000800 */
[----:B------:R-:W0:Y:S01]  /*00d0*/  LDC.64 R6, c[0x0][0x390] ;  /* 0x0000e400ff067b82 */ /* 0x000e220000000a00 */
[----:B-1----:R-:W-:-:S07]  /*00e0*/  IMAD R2, R2, UR4, RZ ;  /* 0x0000000402027c24 */ /* 0x002fce000f8e02ff */
.L_x_8:
[----:B---3--:R-:W-:-:S05]  /*00f0*/  IMAD.WIDE R14, R11, 0x4, R4 ;  /* 0x000000040b0e7825 */ /* 0x008fca00078e0204 */
[----:B--2---:R-:W2:Y:S01]  /*0100*/  LDG.E R0, desc[UR6][R14.64] ;  /* 0x000000060e007981 */ /* 0x004ea2000c1e1900 */
[----:B0-----:R-:W0:Y:S01]  /*0110*/  MUFU.RCP R8, R9 ;  /* 0x0000000900087308 */ /* 0x001e220000001000 */
[--C-:B-1----:R-:W-:Y:S01]  /*0120*/  IMAD.MOV.U32 R13, RZ, RZ, R11.reuse ;  /* 0x000000ffff0d7224 */ /* 0x102fe200078e000b */
[----:B------:R-:W-:Y:S01]  /*0130*/  BSSY.RECONVERGENT B0, `(.L_x_6) ;  /* 0x000000e000007945 */ /* 0x000fe20003800200 */
[----:B------:R-:W-:-:S05]  /*0140*/  IMAD.IADD R11, R2, 0x1, R11 ;  /* 0x00000001020b7824 */ /* 0x000fca00078e020b */
[----:B----4-:R-:W-:Y:S01]  /*0150*/  ISETP.GE.AND P2, PT, R11, UR5, PT ;  /* 0x000000050b007c0c */ /* 0x010fe2000bf46270 */
[----:B0-----:R-:W-:-:S04]  /*0160*/  FFMA R3, R8, -R9, 1 ;  /* 0x3f80000008037423 */ /* 0x001fc80000000809 */
[----:B------:R-:W-:Y:S01]  /*0170*/  FFMA R3, R8, R3, R8 ;  /* 0x0000000308037223 */ /* 0x000fe20000000008 */
[----:B--2---:R-:W-:-:S04]  /*0180*/  I2FP.F32.S32 R0, R0 ;  /* 0x0000000000007245 */ /* 0x004fc80000201400 */
[----:B------:R-:W0:Y:S01]  /*0190*/  FCHK P0, R0, R9 ;  /* 0x0000000900007302 */ /* 0x000e220000000000 */
[----:B------:R-:W-:-:S04]  /*01a0*/  FFMA R8, R0, R3, RZ ;  /* 0x0000000300087223 */ /* 0x000fc800000000ff */
[----:B------:R-:W-:-:S04]  /*01b0*/  FFMA R10, R8, -R9, R0 ;  /* 0x80000009080a7223 */ /* 0x000fc80000000000 */
[----:B------:R-:W-:Y:S01]  /*01c0*/  FFMA R3, R3, R10, R8 ;  /* 0x0000000a03037223 */ /* 0x000fe20000000008 */
[----:B0-----:R-:W-:Y:S06]  /*01d0*/  @!P0 BRA `(.L_x_7) ;  /* 0x00000000000c8947 */ /* 0x001fec0003800000 */
[----:B------:R-:W-:-:S07]  /*01e0*/  MOV R8, 0x200 ;  /* 0x0000020000087802 */ /* 0x000fce0000000f00 */
[----:B------:R-:W-:Y:S05]  /*01f0*/  CALL.REL.NOINC `($__internal_0_$__cuda_sm3x_div_rn_noftz_f32_slowpath) ;  /* 0x0000000000187944 */ /* 0x000fea0003c00000 */
[----:B------:R-:W-:-:S07]  /*0200*/  IMAD.MOV.U32 R3, RZ, RZ, R0 ;  /* 0x000000ffff037224 */ /* 0x000fce00078e0000 */
.L_x_7:
[----:B------:R-:W-:Y:S05]  /*0210*/  BSYNC.RECONVERGENT B0 ;  /* 0x0000000000007941 */ /* 0x000fea0003800200 */
.L_x_6:
[----:B------:R-:W-:-:S05]  /*0220*/  IMAD.WIDE R12, R13, 0x4, R6 ;  /* 0x000000040d0c7825 */ /* 0x000fca00078e0206 */
[----:B------:R1:W-:Y:S01]  /*0230*/  STG.E desc[UR6][R12.64], R3 ;  /* 0x000000030c007986 */ /* 0x0003e2000c101906 */
[----:B------:R-:W-:Y:S05]  /*0240*/  @!P2 BRA `(.L_x_8) ;  /* 0xfffffffc00a8a947 */ /* 0x000fea000383ffff */
[----:B------:R-:W-:Y:S05]  /*0250*/  EXIT ;  /* 0x000000000000794d */ /* 0x000fea0003800000 */
        .weak           $__internal_0_$__cuda_sm3x_div_rn_noftz_f32_slowpath
        .type           $__internal_0_$__cuda_sm3x_div_rn_noftz_f32_slowpath,@function
        .size           $__internal_0_$__cuda_sm3x_div_rn_noftz_f32_slowpath,(.L_x_21 - $__internal_0_$__cuda_sm3x_div_rn_noftz_f32_slowpath)
$__internal_0_$__cuda_sm3x_div_rn_noftz_f32_slowpath:
[----:B------:R-:W0:Y:S01]  /*0260*/  LDC R3, c[0x0][0x388] ;  /* 0x0000e200ff037b82 */ /* 0x000e220000000800 */
[--C-:B------:R-:W-:Y:S01]  /*0270*/  SHF.R.U32.HI R10, RZ, 0x17, R0.reuse ;  /* 0x00000017ff0a7819 */ /* 0x100fe20000011600 */
[----:B------:R-:W1:Y:S01]  /*0280*/  LDCU UR4, c[0x0][0x388] ;  /* 0x00007100ff0477ac */ /* 0x000e620008000800 */
[----:B------:R-:W-:Y:S01]  /*0290*/  BSSY.RECONVERGENT B1, `(.L_x_9) ;  /* 0x0000064000017945 */ /* 0x000fe20003800200 */
[----:B------:R-:W-:Y:S01]  /*02a0*/  IMAD.MOV.U32 R14, RZ, RZ, R0 ;  /* 0x000000ffff0e7224 */ /* 0x000fe200078e0000 */
[----:B------:R-:W-:-:S05]  /*02b0*/  LOP3.LUT R18, R10, 0xff, RZ, 0xc0, !PT ;  /* 0x000000ff0a127812 */ /* 0x000fca00078ec0ff */
[----:B------:R-:W-:Y:S02]  /*02c0*/  VIADD R17, R18, 0xffffffff ;  /* 0xffffffff12117836 */ /* 0x000fe40000000000 */
[----:B-1----:R-:W-:Y:S01]  /*02d0*/  IMAD.U32 R15, RZ, RZ, UR4 ;  /* 0x00000004ff0f7e24 */ /* 0x002fe2000f8e00ff */
[----:B0-----:R-:W-:-:S04]  /*02e0*/  SHF.R.U32.HI R12, RZ, 0x17, R3 ;  /* 0x00000017ff0c7819 */ /* 0x001fc80000011603 */
[----:B------:R-:W-:-:S05]  /*02f0*/  LOP3.LUT R12, R12, 0xff, RZ, 0xc0, !PT ;  /* 0x000000ff0c0c7812 */ /* 0x000fca00078ec0ff */
[----:B------:R-:W-:-:S05]  /*0300*/  VIADD R16, R12, 0xffffffff ;  /* 0xffffffff0c107836 */ /* 0x000fca0000000000 */
[----:B------:R-:W-:-:S04]  /*0310*/  ISETP.GT.U32.AND P0, PT, R16, 0xfd, PT ;  /* 0x000000fd1000780c */ /* 0x000fc80003f04070 */
[----:B------:R-:W-:-:S13]  /*0320*/  ISETP.GT.U32.OR P0, PT, R17, 0xfd, P0 ;  /* 0x000000fd1100780c */ /* 0x000fda0000704470 */
[----:B------:R-:W-:Y:S01]  /*0330*/  @!P0 IMAD.MOV.U32 R10, RZ, RZ, RZ ;  /* 0x000000ffff0a8224 */ /* 0x000fe200078e00ff */
[----:B------:R-:W-:Y:S06]  /*0340*/  @!P0 BRA `(.L_x_10) ;  /* 0x00000000005c8947 */ /* 0x000fec0003800000 */
[----:B------:R-:W-:Y:S02]  /*0350*/  FSETP.GTU.FTZ.AND P1, PT, |R3|, +INF , PT ;  /* 0x7f8000000300780b */ /* 0x000fe40003f3c200 */
[----:B------:R-:W-:-:S04]  /*0360*/  FSETP.GTU.FTZ.AND P0, PT, |R0|, +INF , PT ;  /* 0x7f8000000000780b */ /* 0x000fc80003f1c200 */
[----:B------:R-:W-:-:S13]  /*0370*/  PLOP3.LUT P0, PT, P0, P1, PT, 0xf8, 0x8f ;  /* 0x00000000008f781c */ /* 0x000fda0000703f70 */
[----:B------:R-:W-:Y:S05]  /*0380*/  @P0 BRA `(.L_x_11) ;  /* 0x00000004004c0947 */ /* 0x000fea0003800000 */
[----:B------:R-:W-:-:S13]  /*0390*/  LOP3.LUT P0, RZ, R15, 0x7fffffff, R14, 0xc8, !PT ;  /* 0x7fffffff0fff7812 */ /* 0x000fda000780c80e */
[----:B------:R-:W-:Y:S05]  /*03a0*/  @!P0 BRA `(.L_x_12) ;  /* 0x00000004003c8947 */ /* 0x000fea0003800000 */
[C---:B------:R-:W-:Y:S02]  /*03b0*/  FSETP.NEU.FTZ.AND P3, PT, |R0|.reuse, +INF , PT ;  /* 0x7f8000000000780b */ /* 0x040fe40003f7d200 */
[----:B------:R-:W-:Y:S02]  /*03c0*/  FSETP.NEU.FTZ.AND P1, PT, |R3|, +INF , PT ;  /* 0x7f8000000300780b */ /* 0x000fe40003f3d200 */
[----:B------:R-:W-:-:S11]  /*03d0*/  FSETP.NEU.FTZ.AND P0, PT, |R0|, +INF , PT ;  /* 0x7f8000000000780b */ /* 0x000fd60003f1d200 */
[----:B------:R-:W-:Y:S05]  /*03e0*/  @!P1 BRA !P3, `(.L_x_12) ;  /* 0x00000004002c9947 */ /* 0x000fea0005800000 */
[----:B------:R-:W-:-:S04]  /*03f0*/  LOP3.LUT P3, RZ, R14, 0x7fffffff, RZ, 0xc0, !PT ;  /* 0x7fffffff0eff7812 */ /* 0x000fc8000786c0ff */
[----:B------:R-:W-:-:S13]  /*0400*/  PLOP3.LUT P1, PT, P1, P3, PT, 0x2f, 0xf2 ;  /* 0x0000000000f2781c */ /* 0x000fda0000f26577 */
[----:B------:R-:W-:Y:S05]  /*0410*/  @P1 BRA `(.L_x_13) ;  /* 0x0000000400181947 */ /* 0x000fea0003800000 */
[----:B------:R-:W-:-:S04]  /*0420*/  LOP3.LUT P1, RZ, R15, 0x7fffffff, RZ, 0xc0, !PT ;  /* 0x7fffffff0fff7812 */ /* 0x000fc8000782c0ff */
[----:B------:R-:W-:-:S13]  /*0430*/  PLOP3.LUT P0, PT, P0, P1, PT, 0x2f, 0xf2 ;  /* 0x0000000000f2781c */ /* 0x000fda0000702577 */
[----:B------:R-:W-:Y:S05]  /*0440*/  @P0 BRA `(.L_x_14) ;  /* 0x0000000400000947 */ /* 0x000fea0003800000 */
[----:B------:R-:W-:Y:S02]  /*0450*/  ISETP.GE.AND P0, PT, R17, RZ, PT ;  /* 0x000000ff1100720c */ /* 0x000fe40003f06270 */
[----:B------:R-:W-:-:S11]  /*0460*/  ISETP.GE.AND P1, PT, R16, RZ, PT ;  /* 0x000000ff1000720c */ /* 0x000fd60003f26270 */
[----:B------:R-:W-:Y:S02]  /*0470*/  @P0 IMAD.MOV.U32 R10, RZ, RZ, RZ ;  /* 0x000000ffff0a0224 */ /* 0x000fe400078e00ff */
[----:B------:R-:W-:Y:S01]  /*0480*/  @!P0 FFMA R14, R0, 1.84467440737095516160e+19, RZ ;  /* 0x5f800000000e8823 */ /* 0x000fe200000000ff */
[----:B------:R-:W-:Y:S02]  /*0490*/  @!P0 IMAD.MOV.U32 R10, RZ, RZ, -0x40 ;  /* 0xffffffc0ff0a8424 */ /* 0x000fe400078e00ff */
[----:B------:R-:W-:Y:S02]  /*04a0*/  @!P1 FFMA R15, R3, 1.84467440737095516160e+19, RZ ;  /* 0x5f800000030f9823 */ /* 0x000fe400000000ff */
[----:B------:R-:W-:-:S07]  /*04b0*/  @!P1 VIADD R10, R10, 0x40 ;  /* 0x000000400a0a9836 */ /* 0x000fce0000000000 */
.L_x_10:
[----:B------:R-:W-:Y:S01]  /*04c0*/  LEA R0, R12, 0xc0800000, 0x17 ;  /* 0xc08000000c007811 */ /* 0x000fe200078eb8ff */
[----:B------:R-:W-:Y:S01]  /*04d0*/  VIADD R3, R18, 0xffffff81 ;  /* 0xffffff8112037836 */ /* 0x000fe20000000000 */
[----:B------:R-:W-:Y:S03]  /*04e0*/  BSSY.RECONVERGENT B2, `(.L_x_15) ;  /* 0x0000035000027945 */ /* 0x000fe60003800200 */
[----:B------:R-:W-:Y:S02]  /*04f0*/  IMAD.IADD R15, R15, 0x1, -R0 ;  /* 0x000000010f0f7824 */ /* 0x000fe400078e0a00 */
[----:B------:R-:W-:Y:S02]  /*0500*/  IMAD R0, R3, -0x800000, R14 ;  /* 0xff80000003007824 */ /* 0x000fe400078e020e */
[----:B------:R0:W1:Y:S01]  /*0510*/  MUFU.RCP R16, R15 ;  /* 0x0000000f00107308 */ /* 0x0000620000001000 */
[----:B------:R-:W-:Y:S01]  /*0520*/  FADD.FTZ R17, -R15, -RZ ;  /* 0x800000ff0f117221 */ /* 0x000fe20000010100 */
[----:B0-----:R-:W-:-:S05]  /*0530*/  IADD3 R15, PT, PT, R3, 0x7f, -R12 ;  /* 0x0000007f030f7810 */ /* 0x001fca0007ffe80c */
[----:B------:R-:W-:Y:S02]  /*0540*/  IMAD.IADD R15, R15, 0x1, R10 ;  /* 0x000000010f0f7824 */ /* 0x000fe400078e020a */
[----:B-1----:R-:W-:-:S04]  /*0550*/  FFMA R19, R16, R17, 1 ;  /* 0x3f80000010137423 */ /* 0x002fc80000000011 */
[----:B------:R-:W-:-:S04]  /*0560*/  FFMA R21, R16, R19, R16 ;  /* 0x0000001310157223 */ /* 0x000fc80000000010 */
[----:B------:R-:W-:-:S04]  /*0570*/  FFMA R14, R0, R21, RZ ;  /* 0x00000015000e7223 */ /* 0x000fc800000000ff */
[----:B------:R-:W-:-:S04]  /*0580*/  FFMA R19, R17, R14, R0 ;  /* 0x0000000e11137223 */ /* 0x000fc80000000000 */
[----:B------:R-:W-:-:S04]  /*0590*/  FFMA R14, R21, R19, R14 ;  /* 0x00000013150e7223 */ /* 0x000fc8000000000e */
[----:B------:R-:W-:-:S04]  /*05a0*/  FFMA R17, R17, R14, R0 ;  /* 0x0000000e11117223 */ /* 0x000fc80000000000 */
[----:B------:R-:W-:-:S05]  /*05b0*/  FFMA R0, R21, R17, R14 ;  /* 0x0000001115007223 */ /* 0x000fca000000000e */
[----:B------:R-:W-:-:S04]  /*05c0*/  SHF.R.U32.HI R3, RZ, 0x17, R0 ;  /* 0x00000017ff037819 */ /* 0x000fc80000011600 */
[----:B------:R-:W-:-:S05]  /*05d0*/  LOP3.LUT R3, R3, 0xff, RZ, 0xc0, !PT ;  /* 0x000000ff03037812 */ /* 0x000fca00078ec0ff */
[----:B------:R-:W-:-:S04]  /*05e0*/  IMAD.IADD R16, R3, 0x1, R15 ;  /* 0x0000000103107824 */ /* 0x000fc800078e020f */
[----:B------:R-:W-:-:S05]  /*05f0*/  VIADD R3, R16, 0xffffffff ;  /* 0xffffffff10037836 */ /* 0x000fca0000000000 */
[----:B------:R-:W-:-:S13]  /*0600*/  ISETP.GE.U32.AND P0, PT, R3, 0xfe, PT ;  /* 0x000000fe0300780c */ /* 0x000fda0003f06070 */
[----:B------:R-:W-:Y:S05]  /*0610*/  @!P0 BRA `(.L_x_16) ;  /* 0x0000000000808947 */ /* 0x000fea0003800000 */
[----:B------:R-:W-:-:S13]  /*0620*/  ISETP.GT.AND P0, PT, R16, 0xfe, PT ;  /* 0x000000fe1000780c */ /* 0x000fda0003f04270 */
[----:B------:R-:W-:Y:S05]  /*0630*/  @P0 BRA `(.L_x_17) ;  /* 0x00000000006c0947 */ /* 0x000fea0003800000 */
[----:B------:R-:W-:-:S13]  /*0640*/  ISETP.GE.AND P0, PT, R16, 0x1, PT ;  /* 0x000000011000780c */ /* 0x000fda0003f06270 */
[----:B------:R-:W-:Y:S05]  /*0650*/  @P0 BRA `(.L_x_18) ;  /* 0x0000000000740947 */ /* 0x000fea0003800000 */
[----:B------:R-:W-:Y:S02]  /*0660*/  ISETP.GE.AND P0, PT, R16, -0x18, PT ;  /* 0xffffffe81000780c */ /* 0x000fe40003f06270 */
[----:B------:R-:W-:-:S11]  /*0670*/  LOP3.LUT R0, R0, 0x80000000, RZ, 0xc0, !PT ;  /* 0x8000000000007812 */ /* 0x000fd600078ec0ff */
[----:B------:R-:W-:Y:S05]  /*0680*/  @!P0 BRA `(.L_x_18) ;  /* 0x0000000000688947 */ /* 0x000fea0003800000 */
[CCC-:B------:R-:W-:Y:S01]  /*0690*/  FFMA.RZ R3, R21.reuse, R17.reuse, R14.reuse ;  /* 0x0000001115037223 */ /* 0x1c0fe2000000c00e */
[C---:B------:R-:W-:Y:S02]  /*06a0*/  VIADD R15, R16.reuse, 0x20 ;  /* 0x00000020100f7836 */ /* 0x040fe40000000000 */
[-CC-:B------:R-:W-:Y:S01]  /*06b0*/  FFMA.RM R10, R21, R17.reuse, R14.reuse ;  /* 0x00000011150a7223 */ /* 0x180fe2000000400e */
[C---:B------:R-:W-:Y:S02]  /*06c0*/  ISETP.NE.AND P3, PT, R16.reuse, RZ, PT ;  /* 0x000000ff1000720c */ /* 0x040fe40003f65270 */
[----:B------:R-:W-:Y:S01]  /*06d0*/  LOP3.LUT R12, R3, 0x7fffff, RZ, 0xc0, !PT ;  /* 0x007fffff030c7812 */ /* 0x000fe200078ec0ff */
[----:B------:R-:W-:Y:S01]  /*06e0*/  FFMA.RP R3, R21, R17, R14 ;  /* 0x0000001115037223 */ /* 0x000fe2000000800e */
[----:B------:R-:W-:Y:S01]  /*06f0*/  IMAD.MOV R14, RZ, RZ, -R16 ;  /* 0x000000ffff0e7224 */ /* 0x000fe200078e0a10 */
[----:B------:R-:W-:Y:S02]  /*0700*/  ISETP.NE.AND P1, PT, R16, RZ, PT ;  /* 0x000000ff1000720c */ /* 0x000fe40003f25270 */
[----:B------:R-:W-:-:S02]  /*0710*/  LOP3.LUT R12, R12, 0x800000, RZ, 0xfc, !PT ;  /* 0x008000000c0c7812 */ /* 0x000fc400078efcff */
[----:B------:R-:W-:Y:S02]  /*0720*/  FSETP.NEU.FTZ.AND P0, PT, R3, R10, PT ;  /* 0x0000000a0300720b */ /* 0x000fe40003f1d000 */
[----:B------:R-:W-:Y:S02]  /*0730*/  SHF.L.U32 R15, R12, R15, RZ ;  /* 0x0000000f0c0f7219 */ /* 0x000fe400000006ff */
[----:B------:R-:W-:Y:S02]  /*0740*/  SEL R3, R14, RZ, P3 ;  /* 0x000000ff0e037207 */ /* 0x000fe40001800000 */
[----:B------:R-:W-:Y:S02]  /*0750*/  ISETP.NE.AND P1, PT, R15, RZ, P1 ;  /* 0x000000ff0f00720c */ /* 0x000fe40000f25270 */
[----:B------:R-:W-:Y:S02]  /*0760*/  SHF.R.U32.HI R3, RZ, R3, R12 ;  /* 0x00000003ff037219 */ /* 0x000fe4000001160c */
[----:B------:R-:W-:-:S02]  /*0770*/  PLOP3.LUT P0, PT, P0, P1, PT, 0xf8, 0x8f ;  /* 0x00000000008f781c */ /* 0x000fc40000703f70 */
[----:B------:R-:W-:Y:S02]  /*0780*/  SHF.R.U32.HI R15, RZ, 0x1, R3 ;  /* 0x00000001ff0f7819 */ /* 0x000fe40000011603 */
[----:B------:R-:W-:-:S04]  /*0790*/  SEL R10, RZ, 0x1, !P0 ;  /* 0x00000001ff0a7807 */ /* 0x000fc80004000000 */
[----:B------:R-:W-:-:S04]  /*07a0*/  LOP3.LUT R10, R10, 0x1, R15, 0xf8, !PT ;  /* 0x000000010a0a7812 */ /* 0x000fc800078ef80f */
[----:B------:R-:W-:-:S05]  /*07b0*/  LOP3.LUT R10, R10, R3, RZ, 0xc0, !PT ;  /* 0x000000030a0a7212 */ /* 0x000fca00078ec0ff */
[----:B------:R-:W-:-:S05]  /*07c0*/  IMAD.IADD R15, R15, 0x1, R10 ;  /* 0x000000010f0f7824 */ /* 0x000fca00078e020a */
[----:B------:R-:W-:Y:S01]  /*07d0*/  LOP3.LUT R0, R15, R0, RZ, 0xfc, !PT ;  /* 0x000000000f007212 */ /* 0x000fe200078efcff */
[----:B------:R-:W-:Y:S06]  /*07e0*/  BRA `(.L_x_18) ;  /* 0x0000000000107947 */ /* 0x000fec0003800000 */
.L_x_17:
[----:B------:R-:W-:-:S04]  /*07f0*/  LOP3.LUT R0, R0, 0x80000000, RZ, 0xc0, !PT ;  /* 0x8000000000007812 */ /* 0x000fc800078ec0ff */
[----:B------:R-:W-:Y:S01]  /*0800*/  LOP3.LUT R0, R0, 0x7f800000, RZ, 0xfc, !PT ;  /* 0x7f80000000007812 */ /* 0x000fe200078efcff */
[----:B------:R-:W-:Y:S06]  /*0810*/  BRA `(.L_x_18) ;  /* 0x0000000000047947 */ /* 0x000fec0003800000 */
.L_x_16:
[----:B------:R-:W-:-:S07]  /*0820*/  IMAD R0, R15, 0x800000, R0 ;  /* 0x008000000f007824 */ /* 0x000fce00078e0200 */
.L_x_18:
[----:B------:R-:W-:Y:S05]  /*0830*/  BSYNC.RECONVERGENT B2 ;  /* 0x0000000000027941 */ /* 0x000fea0003800200 */
.L_x_15:
[----:B------:R-:W-:Y:S05]  /*0840*/  BRA `(.L_x_19) ;  /* 0x0000000000207947 */ /* 0x000fea0003800000 */
.L_x_14:
[----:B------:R-:W-:-:S04]  /*0850*/  LOP3.LUT R0, R15, 0x80000000, R14, 0x48, !PT ;  /* 0x800000000f007812 */ /* 0x000fc800078e480e */
[----:B------:R-:W-:Y:S01]  /*0860*/  LOP3.LUT R0, R0, 0x7f800000, RZ, 0xfc, !PT ;  /* 0x7f80000000007812 */ /* 0x000fe200078efcff */
[----:B------:R-:W-:Y:S06]  /*0870*/  BRA `(.L_x_19) ;  /* 0x0000000000147947 */ /* 0x000fec0003800000 */
.L_x_13:
[----:B------:R-:W-:Y:S01]  /*0880*/  LOP3.LUT R0, R15, 0x80000000, R14, 0x48, !PT ;  /* 0x800000000f007812 */ /* 0x000fe200078e480e */
[----:B------:R-:W-:Y:S06]  /*0890*/  BRA `(.L_x_19) ;  /* 0x00000000000c7947 */ /* 0x000fec0003800000 */
.L_x_12:
[----:B------:R-:W0:Y:S01]  /*08a0*/  MUFU.RSQ R0, -QNAN ;  /* 0xffc0000000007908 */ /* 0x000e220000001400 */
[----:B------:R-:W-:Y:S05]  /*08b0*/  BRA `(.L_x_19) ;  /* 0x0000000000047947 */ /* 0x000fea0003800000 */
.L_x_11:
[----:B------:R-:W-:-:S07]  /*08c0*/  FADD.FTZ R0, R0, R3 ;  /* 0x0000000300007221 */ /* 0x000fce0000010000 */
.L_x_19:
[----:B------:R-:W-:Y:S05]  /*08d0*/  BSYNC.RECONVERGENT B1 ;  /* 0x0000000000017941 */ /* 0x000fea0003800200 */
.L_x_9:
[----:B------:R-:W-:Y:S02]  /*08e0*/  IMAD.MOV.U32 R14, RZ, RZ, R8 ;  /* 0x000000ffff0e7224 */ /* 0x000fe400078e0008 */
[----:B------:R-:W-:-:S04]  /*08f0*/  IMAD.MOV.U32 R15, RZ, RZ, 0x0 ;  /* 0x00000000ff0f7424 */ /* 0x000fc800078e00ff */
[----:B0-----:R-:W-:Y:S05]  /*0900*/  RET.REL.NODEC R14 `(_Z15transformKernelPifPfi) ;  /* 0xfffffff40ebc7950 */ /* 0x001fea0003c3ffff */
.L_x_20:
        /* <DEDUP_REMOVED lines=15> */
.L_x_21:


//--------------------- .nv.shared.reserved.0     --------------------------
	.section	.nv.shared.reserved.0,"aw",@nobits
	.weak		__nv_reservedSMEM_offset_0_alias
	.size		__nv_reservedSMEM_offset_0_alias, 0, 64
	.other		__nv_reservedSMEM_offset_0_alias,@"STO_CUDA_RESERVED_SHARED STV_DEFAULT"
__nv_reservedSMEM_offset_0_alias:
	.zero		0
	.zero		64


//--------------------- .nv.constant0._Z9mapKernelPfPiiS_i --------------------------
	.section	.nv.constant0._Z9mapKernelPfPiiS_i,"a",@progbits
	.sectionflags	@""
	.align	4
.nv.constant0._Z9mapKernelPfPiiS_i:
	.zero		932


//--------------------- .nv.constant0._Z15transformKernelPifPfi --------------------------
	.section	.nv.constant0._Z15transformKernelPifPfi,"a",@progbits
	.sectionflags	@""
	.align	4
.nv.constant0._Z15transformKernelPifPfi:
	.zero		924


//--------------------- SYMBOLS --------------------------

	.type		.nv.reservedSmem.offset0,@object
	.size		.nv.reservedSmem.offset0,0x4
